	.headerflags	@"EF_CUDA_TEXMODE_UNIFIED EF_CUDA_64BIT_ADDRESS EF_CUDA_ACCELERATORS EF_CUDA_SM90 EF_CUDA_VIRTUAL_SM(EF_CUDA_SM90)"
	.elftype	@"ET_EXEC"


//--------------------- .nv.info                  --------------------------
	.section	.nv.info,"",@"SHT_CUDA_INFO"
	.align	4


	//----- nvinfo : EIATTR_REGCOUNT
	.align		4
        /*0000*/ 	.byte	0x04, 0x2f
        /*0002*/ 	.short	(.L_1 - .L_0)
	.align		4
.L_0:
        /*0004*/ 	.word	index@(triton_poi_fused_convolution_22)
        /*0008*/ 	.word	0x0000001e


	//----- nvinfo : EIATTR_MIN_STACK_SIZE
	.align		4
.L_1:
        /*000c*/ 	.byte	0x04, 0x12
        /*000e*/ 	.short	(.L_3 - .L_2)
	.align		4
.L_2:
        /*0010*/ 	.word	index@(triton_poi_fused_convolution_22)
        /*0014*/ 	.word	0x00000000


	//----- nvinfo : EIATTR_FRAME_SIZE
	.align		4
.L_3:
        /*0018*/ 	.byte	0x04, 0x11
        /*001a*/ 	.short	(.L_5 - .L_4)
	.align		4
.L_4:
        /*001c*/ 	.word	index@(triton_poi_fused_convolution_22)
        /*0020*/ 	.word	0x00000000


	//----- nvinfo : EIATTR_MIN_STACK_SIZE
	.align		4
.L_5:
        /*0024*/ 	.byte	0x04, 0x12
        /*0026*/ 	.short	(.L_7 - .L_6)
	.align		4
.L_6:
        /*0028*/ 	.word	index@(triton_poi_fused_convolution_22)
        /*002c*/ 	.word	0x00000000
.L_7:


//--------------------- .nv.info.triton_poi_fused_convolution_22 --------------------------
	.section	.nv.info.triton_poi_fused_convolution_22,"",@"SHT_CUDA_INFO"
	.sectionflags	@""
	.align	4


	//----- nvinfo : EIATTR_CUDA_API_VERSION
	.align		4
        /*0000*/ 	.byte	0x04, 0x37
        /*0002*/ 	.short	(.L_9 - .L_8)
.L_8:
        /*0004*/ 	.word	0x0000007c


	//----- nvinfo : EIATTR_KPARAM_INFO
	.align		4
.L_9:
        /*0008*/ 	.byte	0x04, 0x17
        /*000a*/ 	.short	(.L_11 - .L_10)
.L_10:
        /*000c*/ 	.word	0x00000000
        /*0010*/ 	.short	0x0004
        /*0012*/ 	.short	0x001c
        /*0014*/ 	.byte	0x00, 0xf0, 0x11, 0x00


	//----- nvinfo : EIATTR_KPARAM_INFO
	.align		4
.L_11:
        /*0018*/ 	.byte	0x04, 0x17
        /*001a*/ 	.short	(.L_13 - .L_12)
.L_12:
        /*001c*/ 	.word	0x00000000
        /*0020*/ 	.short	0x0003
        /*0022*/ 	.short	0x0018
        /*0024*/ 	.byte	0x00, 0xf0, 0x11, 0x00


	//----- nvinfo : EIATTR_KPARAM_INFO
	.align		4
.L_13:
        /*0028*/ 	.byte	0x04, 0x17
        /*002a*/ 	.short	(.L_15 - .L_14)
.L_14:
        /*002c*/ 	.word	0x00000000
        /*0030*/ 	.short	0x0002
        /*0032*/ 	.short	0x0010
        /*0034*/ 	.byte	0x00, 0xf4, 0x21, 0x00


	//----- nvinfo : EIATTR_KPARAM_INFO
	.align		4
.L_15:
        /*0038*/ 	.byte	0x04, 0x17
        /*003a*/ 	.short	(.L_17 - .L_16)
.L_16:
        /*003c*/ 	.word	0x00000000
        /*0040*/ 	.short	0x0001
        /*0042*/ 	.short	0x0008
        /*0044*/ 	.byte	0x00, 0xf4, 0x21, 0x00


	//----- nvinfo : EIATTR_KPARAM_INFO
	.align		4
.L_17:
        /*0048*/ 	.byte	0x04, 0x17
        /*004a*/ 	.short	(.L_19 - .L_18)
.L_18:
        /*004c*/ 	.word	0x00000000
        /*0050*/ 	.short	0x0000
        /*0052*/ 	.short	0x0000
        /*0054*/ 	.byte	0x00, 0xf4, 0x21, 0x00


	//----- nvinfo : EIATTR_SPARSE_MMA_MASK
	.align		4
.L_19:
        /*0058*/ 	.byte	0x03, 0x50
        /*005a*/ 	.short	0x0000


	//----- nvinfo : EIATTR_MAXREG_COUNT
	.align		4
        /*005c*/ 	.byte	0x03, 0x1b
        /*005e*/ 	.short	0x00ff


	//----- nvinfo : EIATTR_EXIT_INSTR_OFFSETS
	.align		4
        /*0060*/ 	.byte	0x04, 0x1c
        /*0062*/ 	.short	(.L_21 - .L_20)


	//   ....[0]....
.L_20:
        /*0064*/ 	.word	0x000006a0


	//   ....[1]....
        /*0068*/ 	.word	0x000006c0


	//----- nvinfo : EIATTR_REQNTID
	.align		4
.L_21:
        /*006c*/ 	.byte	0x04, 0x10
        /*006e*/ 	.short	(.L_23 - .L_22)
.L_22:
        /*0070*/ 	.word	0x00000080
        /*0074*/ 	.word	0x00000001
        /*0078*/ 	.word	0x00000001


	//----- nvinfo : EIATTR_CBANK_PARAM_SIZE
	.align		4
.L_23:
        /*007c*/ 	.byte	0x03, 0x19
        /*007e*/ 	.short	0x0020


	//----- nvinfo : EIATTR_PARAM_CBANK
	.align		4
        /*0080*/ 	.byte	0x04, 0x0a
        /*0082*/ 	.short	(.L_25 - .L_24)
	.align		4
.L_24:
        /*0084*/ 	.word	index@(.nv.constant0.triton_poi_fused_convolution_22)
        /*0088*/ 	.short	0x0210
        /*008a*/ 	.short	0x0020


	//----- nvinfo : EIATTR_SW_WAR
	.align		4
.L_25:
        /*008c*/ 	.byte	0x04, 0x36
        /*008e*/ 	.short	(.L_27 - .L_26)
.L_26:
        /*0090*/ 	.word	0x00000008
.L_27:


//--------------------- .nv.callgraph             --------------------------
	.section	.nv.callgraph,"",@"SHT_CUDA_CALLGRAPH"
	.align	4
	.sectionentsize	8
	.align		4
        /*0000*/ 	.word	0x00000000
	.align		4
        /*0004*/ 	.word	0xffffffff
	.align		4
        /*0008*/ 	.word	0x00000000
	.align		4
        /*000c*/ 	.word	0xfffffffe
	.align		4
        /*0010*/ 	.word	0x00000000
	.align		4
        /*0014*/ 	.word	0xfffffffd
	.align		4
        /*0018*/ 	.word	0x00000000
	.align		4
        /*001c*/ 	.word	0xfffffffc


//--------------------- .text.triton_poi_fused_convolution_22 --------------------------
	.section	.text.triton_poi_fused_convolution_22,"ax",@progbits
	.sectionflags	@"SHF_BARRIERS=1"
	.align	128
        .global         triton_poi_fused_convolution_22
        .type           triton_poi_fused_convolution_22,@function
        .size           triton_poi_fused_convolution_22,(.L_x_1 - triton_poi_fused_convolution_22)
        .other          triton_poi_fused_convolution_22,@"STO_CUDA_ENTRY STV_DEFAULT"
triton_poi_fused_convolution_22:
.text.triton_poi_fused_convolution_22:
[----:B------:R-:W0:Y:S01]  /*0000*/  LDC R1, c[0x0][0x28] ;  /* 0x00000a00ff017b82 */ /* 0x000e220000000800 */
[----:B------:R-:W1:Y:S07]  /*0010*/  S2R R3, SR_CTAID.Z ;  /* 0x0000000000037919 */ /* 0x000e6e0000002700 */
[----:B------:R-:W1:Y:S01]  /*0020*/  S2UR UR4, SR_CTAID.Y ;  /* 0x00000000000479c3 */ /* 0x000e620000002600 */
[----:B------:R-:W-:Y:S01]  /*0030*/  CS2R R16, SRZ ;  /* 0x0000000000107805 */ /* 0x000fe2000001ff00 */
[----:B------:R-:W-:Y:S01]  /*0040*/  ULDC.64 UR6, c[0x0][0x208] ;  /* 0x0000820000067ab9 */ /* 0x000fe20000000a00 */
[----:B------:R-:W2:Y:S01]  /*0050*/  S2R R19, SR_TID.X ;  /* 0x0000000000137919 */ /* 0x000ea20000002100 */
[----:B------:R-:W3:Y:S04]  /*0060*/  S2R R2, SR_CTAID.X ;  /* 0x0000000000027919 */ /* 0x000ee80000002500 */
[----:B------:R-:W1:Y:S08]  /*0070*/  LDC R0, c[0x0][0x10] ;  /* 0x00000400ff007b82 */ /* 0x000e700000000800 */
[----:B------:R-:W4:Y:S01]  /*0080*/  LDC.64 R14, c[0x0][0x210] ;  /* 0x00008400ff0e7b82 */ /* 0x000f220000000a00 */
[----:B-1----:R-:W-:-:S04]  /*0090*/  IMAD R3, R3, R0, UR4 ;  /* 0x0000000403037e24 */ /* 0x002fc8000f8e0200 */
[----:B------:R-:W-:Y:S01]  /*00a0*/  IMAD.SHL.U32 R0, R3, 0x400, RZ ;  /* 0x0000040003007824 */ /* 0x000fe200078e00ff */
[----:B---3--:R-:W-:-:S04]  /*00b0*/  ISETP.GE.AND P0, PT, R2, 0x9, PT ;  /* 0x000000090200780c */ /* 0x008fc80003f06270 */
[----:B--2---:R-:W-:-:S04]  /*00c0*/  LOP3.LUT R9, R0, 0x7f, R19, 0xf8, !PT ;  /* 0x0000007f00097812 */ /* 0x004fc800078ef813 */
[C---:B------:R-:W-:Y:S01]  /*00d0*/  LOP3.LUT R5, R9.reuse, 0x80, RZ, 0xfc, !PT ;  /* 0x0000008009057812 */ /* 0x040fe200078efcff */
[C-C-:B------:R-:W-:Y:S01]  /*00e0*/  IMAD R13, R9.reuse, 0x9, R2.reuse ;  /* 0x00000009090d7824 */ /* 0x140fe200078e0202 */
[----:B------:R-:W-:Y:S02]  /*00f0*/  ISETP.LT.AND P5, PT, R9, 0x10000, !P0 ;  /* 0x000100000900780c */ /* 0x000fe400047a1270 */
[C---:B------:R-:W-:Y:S01]  /*0100*/  ISETP.LT.AND P6, PT, R5.reuse, 0x10000, !P0 ;  /* 0x000100000500780c */ /* 0x040fe200047c1270 */
[----:B------:R-:W-:Y:S01]  /*0110*/  IMAD R7, R5, 0x9, R2 ;  /* 0x0000000905077824 */ /* 0x000fe200078e0202 */
[C---:B------:R-:W-:Y:S02]  /*0120*/  LOP3.LUT R4, R9.reuse, 0x200, RZ, 0xfc, !PT ;  /* 0x0000020009047812 */ /* 0x040fe400078efcff */
[----:B------:R-:W-:Y:S02]  /*0130*/  LOP3.LUT R6, R9, 0x280, RZ, 0xfc, !PT ;  /* 0x0000028009067812 */ /* 0x000fe400078efcff */
[----:B------:R-:W-:Y:S01]  /*0140*/  ISETP.LT.AND P4, PT, R4, 0x10000, !P0 ;  /* 0x000100000400780c */ /* 0x000fe20004781270 */
[----:B----4-:R-:W-:Y:S01]  /*0150*/  IMAD.WIDE R4, R13, 0x4, R14 ;  /* 0x000000040d047825 */ /* 0x010fe200078e020e */
[----:B------:R-:W-:-:S02]  /*0160*/  ISETP.LT.AND P3, PT, R6, 0x10000, !P0 ;  /* 0x000100000600780c */ /* 0x000fc40004761270 */
[----:B------:R-:W-:Y:S01]  /*0170*/  LOP3.LUT R8, R9, 0x300, RZ, 0xfc, !PT ;  /* 0x0000030009087812 */ /* 0x000fe200078efcff */
[----:B------:R-:W-:Y:S01]  /*0180*/  IMAD.WIDE R6, R7, 0x4, R14 ;  /* 0x0000000407067825 */ /* 0x000fe200078e020e */
[C---:B------:R-:W-:Y:S01]  /*0190*/  LOP3.LUT R10, R9.reuse, 0x380, RZ, 0xfc, !PT ;  /* 0x00000380090a7812 */ /* 0x040fe200078efcff */
[----:B------:R-:W2:Y:S01]  /*01a0*/  @P5 LDG.E.EL R16, desc[UR6][R4.64] ;  /* 0x0000000604105981 */ /* 0x000ea2000c2e1900 */
[C---:B------:R-:W-:Y:S02]  /*01b0*/  LOP3.LUT R11, R9.reuse, 0x100, RZ, 0xfc, !PT ;  /* 0x00000100090b7812 */ /* 0x040fe400078efcff */
[----:B------:R-:W-:Y:S01]  /*01c0*/  LOP3.LUT R9, R9, 0x180, RZ, 0xfc, !PT ;  /* 0x0000018009097812 */ /* 0x000fe200078efcff */
[----:B------:R1:W3:Y:S01]  /*01d0*/  @P6 LDG.E.EL R17, desc[UR6][R6.64] ;  /* 0x0000000606116981 */ /* 0x0002e2000c2e1900 */
[----:B------:R-:W-:Y:S02]  /*01e0*/  ISETP.LT.AND P5, PT, R11, 0x10000, !P0 ;  /* 0x000100000b00780c */ /* 0x000fe400047a1270 */
[----:B------:R-:W-:Y:S01]  /*01f0*/  ISETP.LT.AND P6, PT, R9, 0x10000, !P0 ;  /* 0x000100000900780c */ /* 0x000fe200047c1270 */
[--C-:B------:R-:W-:Y:S01]  /*0200*/  IMAD R11, R11, 0x9, R2.reuse ;  /* 0x000000090b0b7824 */ /* 0x100fe200078e0202 */
[----:B------:R-:W-:Y:S01]  /*0210*/  ISETP.LT.AND P2, PT, R8, 0x10000, !P0 ;  /* 0x000100000800780c */ /* 0x000fe20004741270 */
[----:B------:R-:W-:Y:S01]  /*0220*/  IMAD R9, R9, 0x9, R2 ;  /* 0x0000000909097824 */ /* 0x000fe200078e0202 */
[----:B------:R-:W-:Y:S01]  /*0230*/  ISETP.LT.AND P1, PT, R10, 0x10000, !P0 ;  /* 0x000100000a00780c */ /* 0x000fe20004721270 */
[----:B------:R-:W-:-:S02]  /*0240*/  IMAD.MOV.U32 R18, RZ, RZ, RZ ;  /* 0x000000ffff127224 */ /* 0x000fc400078e00ff */
[----:B------:R-:W-:Y:S02]  /*0250*/  IMAD.MOV.U32 R20, RZ, RZ, RZ ;  /* 0x000000ffff147224 */ /* 0x000fe400078e00ff */
[----:B-1----:R-:W-:-:S04]  /*0260*/  IMAD.WIDE R6, R11, 0x4, R14 ;  /* 0x000000040b067825 */ /* 0x002fc800078e020e */
[----:B------:R-:W-:Y:S01]  /*0270*/  IMAD.WIDE R8, R9, 0x4, R14 ;  /* 0x0000000409087825 */ /* 0x000fe200078e020e */
[----:B------:R-:W4:Y:S04]  /*0280*/  @P5 LDG.E.EL R18, desc[UR6][R6.64] ;  /* 0x0000000606125981 */ /* 0x000f28000c2e1900 */
[----:B------:R-:W5:Y:S01]  /*0290*/  @P6 LDG.E.EL R20, desc[UR6][R8.64] ;  /* 0x0000000608146981 */ /* 0x000f62000c2e1900 */
[C---:B------:R-:W-:Y:S02]  /*02a0*/  VIADD R21, R13.reuse, 0x1200 ;  /* 0x000012000d157836 */ /* 0x040fe40000000000 */
[C---:B------:R-:W-:Y:S02]  /*02b0*/  VIADD R23, R13.reuse, 0x1680 ;  /* 0x000016800d177836 */ /* 0x040fe40000000000 */
[----:B------:R-:W-:-:S02]  /*02c0*/  VIADD R25, R13, 0x1b00 ;  /* 0x00001b000d197836 */ /* 0x000fc40000000000 */
[----:B------:R-:W-:Y:S02]  /*02d0*/  VIADD R27, R13, 0x1f80 ;  /* 0x00001f800d1b7836 */ /* 0x000fe40000000000 */
[----:B------:R-:W-:-:S04]  /*02e0*/  IMAD.WIDE R4, R21, 0x4, R14 ;  /* 0x0000000415047825 */ /* 0x000fc800078e020e */
[----:B------:R-:W-:Y:S01]  /*02f0*/  IMAD.WIDE R10, R23, 0x4, R14 ;  /* 0x00000004170a7825 */ /* 0x000fe200078e020e */
[----:B------:R-:W-:-:S03]  /*0300*/  CS2R R22, SRZ ;  /* 0x0000000000167805 */ /* 0x000fc6000001ff00 */
[----:B------:R-:W-:-:S03]  /*0310*/  IMAD.WIDE R12, R25, 0x4, R14 ;  /* 0x00000004190c7825 */ /* 0x000fc600078e020e */
[----:B------:R-:W5:Y:S01]  /*0320*/  @P3 LDG.E.EL R22, desc[UR6][R10.64] ;  /* 0x000000060a163981 */ /* 0x000f62000c2e1900 */
[----:B------:R-:W-:Y:S02]  /*0330*/  IMAD.MOV.U32 R21, RZ, RZ, RZ ;  /* 0x000000ffff157224 */ /* 0x000fe400078e00ff */
[----:B------:R-:W-:Y:S01]  /*0340*/  IMAD.MOV.U32 R24, RZ, RZ, RZ ;  /* 0x000000ffff187224 */ /* 0x000fe200078e00ff */
[----:B------:R-:W5:Y:S01]  /*0350*/  @P2 LDG.E.EL R23, desc[UR6][R12.64] ;  /* 0x000000060c172981 */ /* 0x000f62000c2e1900 */
[----:B------:R-:W-:-:S03]  /*0360*/  IMAD.WIDE R14, R27, 0x4, R14 ;  /* 0x000000041b0e7825 */ /* 0x000fc600078e020e */
[----:B------:R-:W5:Y:S04]  /*0370*/  @P4 LDG.E.EL R21, desc[UR6][R4.64] ;  /* 0x0000000604154981 */ /* 0x000f68000c2e1900 */
[----:B------:R1:W5:Y:S01]  /*0380*/  @P1 LDG.E.EL R24, desc[UR6][R14.64] ;  /* 0x000000060e181981 */ /* 0x000362000c2e1900 */
[----:B------:R-:W1:Y:S01]  /*0390*/  S2R R25, SR_TID.X ;  /* 0x0000000000197919 */ /* 0x000e620000002100 */
[----:B------:R-:W1:Y:S01]  /*03a0*/  S2UR UR5, SR_CgaCtaId ;  /* 0x00000000000579c3 */ /* 0x000e620000008800 */
[----:B------:R-:W-:Y:S01]  /*03b0*/  UMOV UR4, 0x400 ;  /* 0x0000040000047882 */ /* 0x000fe20000000000 */
[----:B------:R-:W-:-:S06]  /*03c0*/  IMAD.SHL.U32 R19, R19, 0x4, RZ ;  /* 0x0000000413137824 */ /* 0x000fcc00078e00ff */
[----:B01----:R-:W0:Y:S01]  /*03d0*/  LDC.64 R14, c[0x0][0x218] ;  /* 0x00008600ff0e7b82 */ /* 0x003e220000000a00 */
[----:B------:R-:W-:Y:S01]  /*03e0*/  UPRMT UR4, UR5, 0x654, UR4 ;  /* 0x0000065405047896 */ /* 0x000fe20008000004 */
[C---:B------:R-:W-:Y:S01]  /*03f0*/  LOP3.LUT R6, R25.reuse, 0x7f, RZ, 0xc0, !PT ;  /* 0x0000007f19067812 */ /* 0x040fe200078ec0ff */
[----:B------:R-:W-:-:S04]  /*0400*/  IMAD.SHL.U32 R7, R25, 0x4, RZ ;  /* 0x0000000419077824 */ /* 0x000fc800078e00ff */
[----:B------:R-:W-:Y:S02]  /*0410*/  LEA R25, R6, UR4, 0x2 ;  /* 0x0000000406197c11 */ /* 0x000fe4000f8e10ff */
[----:B------:R-:W-:-:S04]  /*0420*/  LOP3.LUT R7, R7, 0x1fc, RZ, 0xc0, !PT ;  /* 0x000001fc07077812 */ /* 0x000fc800078ec0ff */
[----:B------:R-:W-:Y:S02]  /*0430*/  LEA R26, R7, UR4, 0x2 ;  /* 0x00000004071a7c11 */ /* 0x000fe4000f8e10ff */
[----:B------:R-:W-:Y:S01]  /*0440*/  LOP3.LUT R19, R19, 0x1fc, RZ, 0xc0, !PT ;  /* 0x000001fc13137812 */ /* 0x000fe200078ec0ff */
[----:B--2---:R1:W-:Y:S04]  /*0450*/  STS [R25], R16 ;  /* 0x0000001019007388 */ /* 0x0043e80000000800 */
[----:B---3--:R2:W-:Y:S04]  /*0460*/  STS [R25+0x200], R17 ;  /* 0x0002001119007388 */ /* 0x0085e80000000800 */
[----:B----4-:R3:W-:Y:S04]  /*0470*/  STS [R25+0x400], R18 ;  /* 0x0004001219007388 */ /* 0x0107e80000000800 */
[----:B-----5:R-:W-:Y:S01]  /*0480*/  STS [R25+0x600], R20 ;  /* 0x0006001419007388 */ /* 0x020fe20000000800 */
[----:B------:R-:W-:Y:S06]  /*0490*/  BAR.SYNC.DEFER_BLOCKING 0x0 ;  /* 0x0000000000007b1d */ /* 0x000fec0000010000 */
[----:B------:R-:W4:Y:S02]  /*04a0*/  LDS.128 R8, [R26] ;  /* 0x000000001a087984 */ /* 0x000f240000000c00 */
[----:B------:R-:W-:Y:S06]  /*04b0*/  BAR.SYNC.DEFER_BLOCKING 0x0 ;  /* 0x0000000000007b1d */ /* 0x000fec0000010000 */
[----:B------:R-:W-:Y:S04]  /*04c0*/  STS [R25], R21 ;  /* 0x0000001519007388 */ /* 0x000fe80000000800 */
[----:B------:R-:W-:Y:S04]  /*04d0*/  STS [R25+0x200], R22 ;  /* 0x0002001619007388 */ /* 0x000fe80000000800 */
[----:B------:R-:W-:Y:S04]  /*04e0*/  STS [R25+0x400], R23 ;  /* 0x0004001719007388 */ /* 0x000fe80000000800 */
[----:B------:R-:W-:Y:S01]  /*04f0*/  STS [R25+0x600], R24 ;  /* 0x0006001819007388 */ /* 0x000fe20000000800 */
[----:B------:R-:W-:Y:S01]  /*0500*/  BAR.SYNC.DEFER_BLOCKING 0x0 ;  /* 0x0000000000007b1d */ /* 0x000fe20000010000 */
[----:B-1----:R-:W-:-:S04]  /*0510*/  LOP3.LUT R16, R0, R19, RZ, 0xfc, !PT ;  /* 0x0000001300107212 */ /* 0x002fc800078efcff */
[----:B------:R-:W-:-:S04]  /*0520*/  SHF.R.S32.HI R13, RZ, 0x1f, R16 ;  /* 0x0000001fff0d7819 */ /* 0x000fc80000011410 */
[----:B--2---:R-:W-:Y:S02]  /*0530*/  LEA.HI R17, R13, R16, RZ, 0x8 ;  /* 0x000000100d117211 */ /* 0x004fe400078f40ff */
[----:B------:R-:W1:Y:S01]  /*0540*/  LDC.64 R12, c[0x0][0x220] ;  /* 0x00008800ff0c7b82 */ /* 0x000e620000000a00 */
[----:B------:R-:W2:Y:S01]  /*0550*/  LDS.128 R4, [R26] ;  /* 0x000000001a047984 */ /* 0x000ea20000000c00 */
[----:B---3--:R-:W-:Y:S02]  /*0560*/  SHF.R.S32.HI R18, RZ, 0x15, R3 ;  /* 0x00000015ff127819 */ /* 0x008fe40000011403 */
[----:B------:R-:W-:Y:S02]  /*0570*/  LOP3.LUT R3, R17, 0xffffff00, RZ, 0xc0, !PT ;  /* 0xffffff0011037812 */ /* 0x000fe400078ec0ff */
[----:B------:R-:W-:Y:S02]  /*0580*/  LOP3.LUT R0, R0, 0x200, R19, 0xfe, !PT ;  /* 0x0000020000007812 */ /* 0x000fe400078efe13 */
[----:B------:R-:W-:Y:S01]  /*0590*/  SGXT R19, R18, 0x1 ;  /* 0x000000011213781a */ /* 0x000fe20000000200 */
[----:B------:R-:W-:-:S03]  /*05a0*/  IMAD.IADD R3, R16, 0x1, -R3 ;  /* 0x0000000110037824 */ /* 0x000fc600078e0a03 */
[----:B------:R-:W-:Y:S01]  /*05b0*/  LEA.HI R19, R19, R0, RZ, 0x8 ;  /* 0x0000000013137211 */ /* 0x000fe200078f40ff */
[----:B------:R-:W-:Y:S01]  /*05c0*/  IMAD R2, R2, 0x100, R3 ;  /* 0x0000010002027824 */ /* 0x000fe200078e0203 */
[----:B------:R-:W-:Y:S02]  /*05d0*/  SHF.R.S32.HI R17, RZ, 0x8, R17 ;  /* 0x00000008ff117819 */ /* 0x000fe40000011411 */
[----:B------:R-:W-:Y:S02]  /*05e0*/  ISETP.LT.AND P1, PT, R16, 0x10000, !P0 ;  /* 0x000100001000780c */ /* 0x000fe40004721270 */
[----:B------:R-:W-:Y:S02]  /*05f0*/  SHF.R.S32.HI R19, RZ, 0x8, R19 ;  /* 0x00000008ff137819 */ /* 0x000fe40000011413 */
[----:B------:R-:W-:Y:S01]  /*0600*/  ISETP.LT.AND P0, PT, R0, 0x10000, !P0 ;  /* 0x000100000000780c */ /* 0x000fe20004701270 */
[--C-:B------:R-:W-:Y:S02]  /*0610*/  IMAD R17, R17, 0x900, R2.reuse ;  /* 0x0000090011117824 */ /* 0x100fe400078e0202 */
[----:B------:R-:W-:-:S02]  /*0620*/  IMAD R19, R19, 0x900, R2 ;  /* 0x0000090013137824 */ /* 0x000fc400078e0202 */
[----:B0-----:R-:W-:-:S04]  /*0630*/  IMAD.WIDE R2, R17, 0x4, R14 ;  /* 0x0000000411027825 */ /* 0x001fc800078e020e */
[----:B------:R-:W-:Y:S01]  /*0640*/  IMAD.WIDE R14, R19, 0x4, R14 ;  /* 0x00000004130e7825 */ /* 0x000fe200078e020e */
[----:B----4-:R0:W-:Y:S03]  /*0650*/  @P1 STG.E.128 desc[UR6][R2.64], R8 ;  /* 0x0000000802001986 */ /* 0x0101e6000c101d06 */
[----:B-1----:R-:W-:-:S04]  /*0660*/  IMAD.WIDE R16, R17, 0x4, R12 ;  /* 0x0000000411107825 */ /* 0x002fc800078e020c */
[----:B------:R-:W-:Y:S01]  /*0670*/  IMAD.WIDE R12, R19, 0x4, R12 ;  /* 0x00000004130c7825 */ /* 0x000fe200078e020c */
[----:B--2---:R0:W-:Y:S04]  /*0680*/  @P0 STG.E.128 desc[UR6][R14.64], R4 ;  /* 0x000000040e000986 */ /* 0x0041e8000c101d06 */
[----:B------:R0:W-:Y:S02]  /*0690*/  @P1 STG.E.128 desc[UR6][R16.64], R8 ;  /* 0x0000000810001986 */ /* 0x0001e4000c101d06 */
[----:B0-----:R-:W-:Y:S05]  /*06a0*/  @!P0 EXIT ;  /* 0x000000000000894d */ /* 0x001fea0003800000 */
[----:B------:R-:W-:Y:S01]  /*06b0*/  STG.E.128 desc[UR6][R12.64], R4 ;  /* 0x000000040c007986 */ /* 0x000fe2000c101d06 */
[----:B------:R-:W-:Y:S05]  /*06c0*/  EXIT ;  /* 0x000000000000794d */ /* 0x000fea0003800000 */
.L_x_0:
[----:B------:R-:W-:-:S00]  /*06d0*/  BRA `(.L_x_0) ;  /* 0xfffffffc00fc7947 */ /* 0x000fc0000383ffff */
[----:B------:R-:W-:-:S00]  /*06e0*/  NOP ;  /* 0x0000000000007918 */ /* 0x000fc00000000000 */
        /* <DEDUP_REMOVED lines=9> */
.L_x_1:


//--------------------- .nv.shared.triton_poi_fused_convolution_22 --------------------------
	.section	.nv.shared.triton_poi_fused_convolution_22,"aw",@nobits
	.sectionflags	@""
	.align	16
	.zero		1024


//--------------------- .nv.constant0.triton_poi_fused_convolution_22 --------------------------
	.section	.nv.constant0.triton_poi_fused_convolution_22,"a",@progbits
	.sectionflags	@""
	.align	4
.nv.constant0.triton_poi_fused_convolution_22:
	.zero		560
